	.headerflags	@"EF_CUDA_TEXMODE_UNIFIED EF_CUDA_64BIT_ADDRESS EF_CUDA_ACCELERATORS EF_CUDA_SM90 EF_CUDA_VIRTUAL_SM(EF_CUDA_SM90)"
	.elftype	@"ET_EXEC"


//--------------------- .nv.info                  --------------------------
	.section	.nv.info,"",@"SHT_CUDA_INFO"
	.align	4


	//----- nvinfo : EIATTR_REGCOUNT
	.align		4
        /*0000*/ 	.byte	0x04, 0x2f
        /*0002*/ 	.short	(.L_3 - .L_2)
	.align		4
.L_2:
        /*0004*/ 	.word	index@(triton_poi_fused__native_batch_norm_legit_no_training_relu_3)
        /*0008*/ 	.word	0x00000026


	//----- nvinfo : EIATTR_MIN_STACK_SIZE
	.align		4
.L_3:
        /*000c*/ 	.byte	0x04, 0x12
        /*000e*/ 	.short	(.L_5 - .L_4)
	.align		4
.L_4:
        /*0010*/ 	.word	index@(triton_poi_fused__native_batch_norm_legit_no_training_relu_3)
        /*0014*/ 	.word	0x00000000


	//----- nvinfo : EIATTR_FRAME_SIZE
	.align		4
.L_5:
        /*0018*/ 	.byte	0x04, 0x11
        /*001a*/ 	.short	(.L_7 - .L_6)
	.align		4
.L_6:
        /*001c*/ 	.word	index@(triton_poi_fused__native_batch_norm_legit_no_training_relu_3)
        /*0020*/ 	.word	0x00000000


	//----- nvinfo : EIATTR_MIN_STACK_SIZE
	.align		4
.L_7:
        /*0024*/ 	.byte	0x04, 0x12
        /*0026*/ 	.short	(.L_9 - .L_8)
	.align		4
.L_8:
        /*0028*/ 	.word	index@(triton_poi_fused__native_batch_norm_legit_no_training_relu_3)
        /*002c*/ 	.word	0x00000000
.L_9:


//--------------------- .nv.info.triton_poi_fused__native_batch_norm_legit_no_training_relu_3 --------------------------
	.section	.nv.info.triton_poi_fused__native_batch_norm_legit_no_training_relu_3,"",@"SHT_CUDA_INFO"
	.sectionflags	@""
	.align	4


	//----- nvinfo : EIATTR_CUDA_API_VERSION
	.align		4
        /*0000*/ 	.byte	0x04, 0x37
        /*0002*/ 	.short	(.L_11 - .L_10)
.L_10:
        /*0004*/ 	.word	0x0000007c


	//----- nvinfo : EIATTR_KPARAM_INFO
	.align		4
.L_11:
        /*0008*/ 	.byte	0x04, 0x17
        /*000a*/ 	.short	(.L_13 - .L_12)
.L_12:
        /*000c*/ 	.word	0x00000000
        /*0010*/ 	.short	0x0007
        /*0012*/ 	.short	0x0034
        /*0014*/ 	.byte	0x00, 0xf0, 0x11, 0x00


	//----- nvinfo : EIATTR_KPARAM_INFO
	.align		4
.L_13:
        /*0018*/ 	.byte	0x04, 0x17
        /*001a*/ 	.short	(.L_15 - .L_14)
.L_14:
        /*001c*/ 	.word	0x00000000
        /*0020*/ 	.short	0x0006
        /*0022*/ 	.short	0x0030
        /*0024*/ 	.byte	0x00, 0xf0, 0x11, 0x00


	//----- nvinfo : EIATTR_KPARAM_INFO
	.align		4
.L_15:
        /*0028*/ 	.byte	0x04, 0x17
        /*002a*/ 	.short	(.L_17 - .L_16)
.L_16:
        /*002c*/ 	.word	0x00000000
        /*0030*/ 	.short	0x0005
        /*0032*/ 	.short	0x0028
        /*0034*/ 	.byte	0x00, 0xf4, 0x21, 0x00


	//----- nvinfo : EIATTR_KPARAM_INFO
	.align		4
.L_17:
        /*0038*/ 	.byte	0x04, 0x17
        /*003a*/ 	.short	(.L_19 - .L_18)
.L_18:
        /*003c*/ 	.word	0x00000000
        /*0040*/ 	.short	0x0004
        /*0042*/ 	.short	0x0020
        /*0044*/ 	.byte	0x00, 0xf4, 0x21, 0x00


	//----- nvinfo : EIATTR_KPARAM_INFO
	.align		4
.L_19:
        /*0048*/ 	.byte	0x04, 0x17
        /*004a*/ 	.short	(.L_21 - .L_20)
.L_20:
        /*004c*/ 	.word	0x00000000
        /*0050*/ 	.short	0x0003
        /*0052*/ 	.short	0x0018
        /*0054*/ 	.byte	0x00, 0xf4, 0x21, 0x00


	//----- nvinfo : EIATTR_KPARAM_INFO
	.align		4
.L_21:
        /*0058*/ 	.byte	0x04, 0x17
        /*005a*/ 	.short	(.L_23 - .L_22)
.L_22:
        /*005c*/ 	.word	0x00000000
        /*0060*/ 	.short	0x0002
        /*0062*/ 	.short	0x0010
        /*0064*/ 	.byte	0x00, 0xf4, 0x21, 0x00


	//----- nvinfo : EIATTR_KPARAM_INFO
	.align		4
.L_23:
        /*0068*/ 	.byte	0x04, 0x17
        /*006a*/ 	.short	(.L_25 - .L_24)
.L_24:
        /*006c*/ 	.word	0x00000000
        /*0070*/ 	.short	0x0001
        /*0072*/ 	.short	0x0008
        /*0074*/ 	.byte	0x00, 0xf4, 0x21, 0x00


	//----- nvinfo : EIATTR_KPARAM_INFO
	.align		4
.L_25:
        /*0078*/ 	.byte	0x04, 0x17
        /*007a*/ 	.short	(.L_27 - .L_26)
.L_26:
        /*007c*/ 	.word	0x00000000
        /*0080*/ 	.short	0x0000
        /*0082*/ 	.short	0x0000
        /*0084*/ 	.byte	0x00, 0xf4, 0x21, 0x00


	//----- nvinfo : EIATTR_SPARSE_MMA_MASK
	.align		4
.L_27:
        /*0088*/ 	.byte	0x03, 0x50
        /*008a*/ 	.short	0x0000


	//----- nvinfo : EIATTR_MAXREG_COUNT
	.align		4
        /*008c*/ 	.byte	0x03, 0x1b
        /*008e*/ 	.short	0x00ff


	//----- nvinfo : EIATTR_EXIT_INSTR_OFFSETS
	.align		4
        /*0090*/ 	.byte	0x04, 0x1c
        /*0092*/ 	.short	(.L_29 - .L_28)


	//   ....[0]....
.L_28:
        /*0094*/ 	.word	0x00001490


	//   ....[1]....
        /*0098*/ 	.word	0x000014e0


	//----- nvinfo : EIATTR_REQNTID
	.align		4
.L_29:
        /*009c*/ 	.byte	0x04, 0x10
        /*009e*/ 	.short	(.L_31 - .L_30)
.L_30:
        /*00a0*/ 	.word	0x00000080
        /*00a4*/ 	.word	0x00000001
        /*00a8*/ 	.word	0x00000001


	//----- nvinfo : EIATTR_CBANK_PARAM_SIZE
	.align		4
.L_31:
        /*00ac*/ 	.byte	0x03, 0x19
        /*00ae*/ 	.short	0x0038


	//----- nvinfo : EIATTR_PARAM_CBANK
	.align		4
        /*00b0*/ 	.byte	0x04, 0x0a
        /*00b2*/ 	.short	(.L_33 - .L_32)
	.align		4
.L_32:
        /*00b4*/ 	.word	index@(.nv.constant0.triton_poi_fused__native_batch_norm_legit_no_training_relu_3)
        /*00b8*/ 	.short	0x0210
        /*00ba*/ 	.short	0x0038


	//----- nvinfo : EIATTR_SW_WAR
	.align		4
.L_33:
        /*00bc*/ 	.byte	0x04, 0x36
        /*00be*/ 	.short	(.L_35 - .L_34)
.L_34:
        /*00c0*/ 	.word	0x00000008
.L_35:


//--------------------- .nv.callgraph             --------------------------
	.section	.nv.callgraph,"",@"SHT_CUDA_CALLGRAPH"
	.align	4
	.sectionentsize	8
	.align		4
        /*0000*/ 	.word	0x00000000
	.align		4
        /*0004*/ 	.word	0xffffffff
	.align		4
        /*0008*/ 	.word	0x00000000
	.align		4
        /*000c*/ 	.word	0xfffffffe
	.align		4
        /*0010*/ 	.word	0x00000000
	.align		4
        /*0014*/ 	.word	0xfffffffd
	.align		4
        /*0018*/ 	.word	0x00000000
	.align		4
        /*001c*/ 	.word	0xfffffffc


//--------------------- .nv.constant4             --------------------------
	.section	.nv.constant4,"a",@progbits
	.align	8
	.align		8
.nv.constant4:
        /*0000*/ 	.dword	_$_str
	.align		8
        /*0008*/ 	.dword	_$_str_$_2


//--------------------- .text.triton_poi_fused__native_batch_norm_legit_no_training_relu_3 --------------------------
	.section	.text.triton_poi_fused__native_batch_norm_legit_no_training_relu_3,"ax",@progbits
	.sectionflags	@"SHF_BARRIERS=1"
	.align	128
        .global         triton_poi_fused__native_batch_norm_legit_no_training_relu_3
        .type           triton_poi_fused__native_batch_norm_legit_no_training_relu_3,@function
        .size           triton_poi_fused__native_batch_norm_legit_no_training_relu_3,(.L_x_1 - triton_poi_fused__native_batch_norm_legit_no_training_relu_3)
        .other          triton_poi_fused__native_batch_norm_legit_no_training_relu_3,@"STO_CUDA_ENTRY STV_DEFAULT"
triton_poi_fused__native_batch_norm_legit_no_training_relu_3:
.text.triton_poi_fused__native_batch_norm_legit_no_training_relu_3:
[----:B------:R-:W0:Y:S01]  /*0000*/  LDC R1, c[0x0][0x28] ;  /* 0x00000a00ff017b82 */ /* 0x000e220000000800 */
[----:B------:R-:W1:Y:S07]  /*0010*/  S2R R0, SR_TID.X ;  /* 0x0000000000007919 */ /* 0x000e6e0000002100 */
[----:B------:R-:W2:Y:S01]  /*0020*/  S2UR UR4, SR_CTAID.Y ;  /* 0x00000000000479c3 */ /* 0x000ea20000002600 */
[----:B------:R-:W-:Y:S02]  /*0030*/  CS2R R8, SRZ ;  /* 0x0000000000087805 */ /* 0x000fe4000001ff00 */
[----:B------:R-:W-:Y:S01]  /*0040*/  CS2R R10, SRZ ;  /* 0x00000000000a7805 */ /* 0x000fe2000001ff00 */
[----:B------:R-:W-:-:S04]  /*0050*/  ULDC.64 UR8, c[0x0][0x208] ;  /* 0x0000820000087ab9 */ /* 0x000fc80000000a00 */
[----:B------:R-:W3:Y:S08]  /*0060*/  S2UR UR7, SR_CTAID.X ;  /* 0x00000000000779c3 */ /* 0x000ef00000002500 */
[----:B------:R-:W4:Y:S01]  /*0070*/  LDC.64 R24, c[0x0][0x218] ;  /* 0x00008600ff187b82 */ /* 0x000f220000000a00 */
[----:B--2---:R-:W-:-:S07]  /*0080*/  USHF.L.U32 UR4, UR4, 0xa, URZ ;  /* 0x0000000a04047899 */ /* 0x004fce000800063f */
[----:B------:R-:W2:Y:S01]  /*0090*/  LDC.64 R32, c[0x0][0x210] ;  /* 0x00008400ff207b82 */ /* 0x000ea20000000a00 */
[----:B-1----:R-:W-:Y:S01]  /*00a0*/  IMAD.SHL.U32 R2, R0, 0x4, RZ ;  /* 0x0000000400027824 */ /* 0x002fe200078e00ff */
[----:B---3--:R-:W-:-:S06]  /*00b0*/  UISETP.GE.AND UP0, UPT, UR7, 0x3c1, UPT ;  /* 0x000003c10700788c */ /* 0x008fcc000bf06270 */
[----:B------:R-:W1:Y:S01]  /*00c0*/  LDC.64 R26, c[0x0][0x220] ;  /* 0x00008800ff1a7b82 */ /* 0x000e620000000a00 */
[----:B------:R-:W-:Y:S02]  /*00d0*/  MOV R7, UR7 ;  /* 0x0000000700077c02 */ /* 0x000fe40008000f00 */
[----:B------:R-:W-:Y:S02]  /*00e0*/  LOP3.LUT R3, R2, 0x1fc, RZ, 0xc0, !PT ;  /* 0x000001fc02037812 */ /* 0x000fe400078ec0ff */
[----:B------:R-:W-:Y:S02]  /*00f0*/  PLOP3.LUT P0, PT, PT, PT, UP0, 0x80, 0x0 ;  /* 0x000000000000781c */ /* 0x000fe40003f0f008 */
[----:B------:R-:W-:-:S04]  /*0100*/  LOP3.LUT R4, R3, UR4, RZ, 0xfc, !PT ;  /* 0x0000000403047c12 */ /* 0x000fc8000f8efcff */
[C---:B------:R-:W-:Y:S01]  /*0110*/  ISETP.GE.AND P2, PT, R4.reuse, 0x300, PT ;  /* 0x000003000400780c */ /* 0x040fe20003f46270 */
[C---:B------:R-:W-:Y:S01]  /*0120*/  IMAD.HI R2, R4.reuse, 0x2aaaaaab, RZ ;  /* 0x2aaaaaab04027827 */ /* 0x040fe200078e02ff */
[----:B------:R-:W-:-:S04]  /*0130*/  ISETP.LT.AND P1, PT, R4, 0x300, !P0 ;  /* 0x000003000400780c */ /* 0x000fc80004721270 */
[----:B------:R-:W-:-:S04]  /*0140*/  SHF.R.U32.HI R5, RZ, 0x1f, R2 ;  /* 0x0000001fff057819 */ /* 0x000fc80000011602 */
[----:B------:R-:W-:-:S05]  /*0150*/  LEA.HI.SX32 R5, R2, R5, 0x1b ;  /* 0x0000000502057211 */ /* 0x000fca00078fdaff */
[----:B------:R-:W-:-:S04]  /*0160*/  IMAD R2, R5, -0xc0, R4 ;  /* 0xffffff4005027824 */ /* 0x000fc800078e0204 */
[----:B------:R-:W-:Y:S02]  /*0170*/  IMAD R6, R7, 0xc0, R2 ;  /* 0x000000c007067824 */ /* 0x000fe400078e0202 */
[----:B----4-:R-:W-:-:S04]  /*0180*/  IMAD.WIDE R14, R2, 0x4, R24 ;  /* 0x00000004020e7825 */ /* 0x010fc800078e0218 */
[----:B------:R-:W-:Y:S01]  /*0190*/  IMAD R13, R5, 0x2d0c0, R6 ;  /* 0x0002d0c0050d7824 */ /* 0x000fe200078e0206 */
[----:B------:R-:W-:Y:S02]  /*01a0*/  CS2R R4, SRZ ;  /* 0x0000000000047805 */ /* 0x000fe4000001ff00 */
[----:B------:R-:W-:Y:S01]  /*01b0*/  CS2R R6, SRZ ;  /* 0x0000000000067805 */ /* 0x000fe2000001ff00 */
[----:B------:R-:W-:Y:S01]  /*01c0*/  IMAD.U32 R16, RZ, RZ, UR4 ;  /* 0x00000004ff107e24 */ /* 0x000fe2000f8e00ff */
[----:B------:R3:W4:Y:S01]  /*01d0*/  @!P2 LDG.E.EL.128 R8, desc[UR8][R14.64] ;  /* 0x000000080e08a981 */ /* 0x000722000c2e1d00 */
[----:B--2---:R-:W-:-:S03]  /*01e0*/  IMAD.WIDE R12, R13, 0x4, R32 ;  /* 0x000000040d0c7825 */ /* 0x004fc600078e0220 */
[----:B------:R-:W-:Y:S02]  /*01f0*/  LOP3.LUT R16, R16, 0x200, R3, 0xfe, !PT ;  /* 0x0000020010107812 */ /* 0x000fe400078efe03 */
[----:B------:R2:W4:Y:S01]  /*0200*/  @P1 LDG.E.EL.128 R4, desc[UR8][R12.64] ;  /* 0x000000080c041981 */ /* 0x000522000c2e1d00 */
[----:B-1----:R-:W-:Y:S01]  /*0210*/  IMAD.WIDE R30, R2, 0x4, R26 ;  /* 0x00000004021e7825 */ /* 0x002fe200078e021a */
[----:B---3--:R-:W-:Y:S02]  /*0220*/  CS2R R14, SRZ ;  /* 0x00000000000e7805 */ /* 0x008fe4000001ff00 */
[----:B--2---:R-:W-:Y:S01]  /*0230*/  CS2R R12, SRZ ;  /* 0x00000000000c7805 */ /* 0x004fe2000001ff00 */
[----:B------:R-:W-:-:S05]  /*0240*/  IMAD.HI R3, R16, 0x2aaaaaab, RZ ;  /* 0x2aaaaaab10037827 */ /* 0x000fca00078e02ff */
[----:B------:R1:W2:Y:S01]  /*0250*/  @!P2 LDG.E.EL.128 R12, desc[UR8][R30.64] ;  /* 0x000000081e0ca981 */ /* 0x0002a2000c2e1d00 */
[----:B------:R-:W-:-:S04]  /*0260*/  SHF.R.U32.HI R18, RZ, 0x1f, R3 ;  /* 0x0000001fff127819 */ /* 0x000fc80000011603 */
[----:B------:R-:W-:Y:S02]  /*0270*/  LEA.HI.SX32 R18, R3, R18, 0x1b ;  /* 0x0000001203127211 */ /* 0x000fe400078fdaff */
[----:B------:R-:W-:-:S03]  /*0280*/  ISETP.GE.AND P1, PT, R16, 0x300, PT ;  /* 0x000003001000780c */ /* 0x000fc60003f26270 */
[----:B------:R-:W-:Y:S01]  /*0290*/  IMAD R3, R18, -0xc0, R16 ;  /* 0xffffff4012037824 */ /* 0x000fe200078e0210 */
[----:B------:R-:W-:-:S03]  /*02a0*/  MOV R17, UR7 ;  /* 0x0000000700117c02 */ /* 0x000fc60008000f00 */
[----:B------:R-:W-:Y:S01]  /*02b0*/  IMAD R18, R18, 0x2d0c0, R3 ;  /* 0x0002d0c012127824 */ /* 0x000fe200078e0203 */
[----:B------:R-:W-:Y:S01]  /*02c0*/  ISETP.LT.AND P3, PT, R16, 0x300, !P0 ;  /* 0x000003001000780c */ /* 0x000fe20004761270 */
[----:B------:R-:W-:Y:S01]  /*02d0*/  IMAD.WIDE R34, R3, 0x4, R24 ;  /* 0x0000000403227825 */ /* 0x000fe200078e0218 */
[----:B------:R-:W-:-:S03]  /*02e0*/  CS2R R24, SRZ ;  /* 0x0000000000187805 */ /* 0x000fc6000001ff00 */
[----:B-1----:R-:W-:Y:S01]  /*02f0*/  IMAD.WIDE R30, R3, 0x4, R26 ;  /* 0x00000004031e7825 */ /* 0x002fe200078e021a */
[----:B------:R-:W-:-:S03]  /*0300*/  CS2R R26, SRZ ;  /* 0x00000000001a7805 */ /* 0x000fc6000001ff00 */
[----:B------:R-:W-:Y:S01]  /*0310*/  IMAD R17, R17, 0xc0, R18 ;  /* 0x000000c011117824 */ /* 0x000fe200078e0212 */
[----:B------:R-:W-:Y:S02]  /*0320*/  CS2R R18, SRZ ;  /* 0x0000000000127805 */ /* 0x000fe4000001ff00 */
[----:B------:R-:W-:Y:S02]  /*0330*/  CS2R R20, SRZ ;  /* 0x0000000000147805 */ /* 0x000fe4000001ff00 */
[----:B------:R-:W-:Y:S01]  /*0340*/  CS2R R22, SRZ ;  /* 0x0000000000167805 */ /* 0x000fe2000001ff00 */
[----:B------:R-:W-:Y:S01]  /*0350*/  IMAD.WIDE R32, R17, 0x4, R32 ;  /* 0x0000000411207825 */ /* 0x000fe200078e0220 */
[----:B------:R-:W-:Y:S01]  /*0360*/  CS2R R16, SRZ ;  /* 0x0000000000107805 */ /* 0x000fe2000001ff00 */
[----:B------:R-:W3:Y:S04]  /*0370*/  @!P1 LDG.E.EL.128 R24, desc[UR8][R30.64] ;  /* 0x000000081e189981 */ /* 0x000ee8000c2e1d00 */
[----:B------:R-:W5:Y:S04]  /*0380*/  @!P1 LDG.E.EL.128 R20, desc[UR8][R34.64] ;  /* 0x0000000822149981 */ /* 0x000f68000c2e1d00 */
[----:B------:R-:W5:Y:S01]  /*0390*/  @P3 LDG.E.EL.128 R16, desc[UR8][R32.64] ;  /* 0x0000000820103981 */ /* 0x000f62000c2e1d00 */
[----:B------:R-:W-:-:S02]  /*03a0*/  P2R R28, PR, RZ, 0x1 ;  /* 0x00000001ff1c7803 */ /* 0x000fc40000000000 */
[----:B------:R-:W-:Y:S01]  /*03b0*/  P2R R29, PR, RZ, 0x2 ;  /* 0x00000002ff1d7803 */ /* 0x000fe20000000000 */
[----:B----4-:R-:W-:Y:S01]  /*03c0*/  FADD R6, -R10, R6 ;  /* 0x000000060a067221 */ /* 0x010fe20000000100 */
[----:B--2---:R-:W-:-:S06]  /*03d0*/  FADD R10, R12, 0.0010000000474974513054 ;  /* 0x3a83126f0c0a7421 */ /* 0x004fcc0000000000 */
[----:B------:R-:W1:Y:S01]  /*03e0*/  MUFU.SQRT R10, R10 ;  /* 0x0000000a000a7308 */ /* 0x000e620000002000 */
[----:B------:R-:W-:Y:S01]  /*03f0*/  FADD R15, R15, 0.0010000000474974513054 ;  /* 0x3a83126f0f0f7421 */ /* 0x000fe20000000000 */
[----:B------:R-:W-:Y:S01]  /*0400*/  FADD R5, -R9, R5 ;  /* 0x0000000509057221 */ /* 0x000fe20000000100 */
[----:B------:R-:W-:-:S05]  /*0410*/  FADD R9, R13, 0.0010000000474974513054 ;  /* 0x3a83126f0d097421 */ /* 0x000fca0000000000 */
[----:B------:R2:W4:Y:S01]  /*0420*/  MUFU.SQRT R13, R15 ;  /* 0x0000000f000d7308 */ /* 0x0005220000002000 */
[----:B------:R-:W-:Y:S01]  /*0430*/  FADD R11, -R11, R7 ;  /* 0x000000070b0b7221 */ /* 0x000fe20000000100 */
[----:B-1----:R-:W-:-:S06]  /*0440*/  FSETP.GT.AND P3, PT, R10, 8.50705917302346158658e+37, PT ;  /* 0x7e8000000a00780b */ /* 0x002fcc0003f64000 */
[----:B------:R-:W1:Y:S01]  /*0450*/  MUFU.SQRT R9, R9 ;  /* 0x0000000900097308 */ /* 0x000e620000002000 */
[----:B------:R-:W-:Y:S01]  /*0460*/  FSETP.GEU.AND P6, PT, R10, 1.175494350822287508e-38, PT ;  /* 0x008000000a00780b */ /* 0x000fe20003fce000 */
[----:B---3--:R-:W-:Y:S01]  /*0470*/  FADD R7, R24, 0.0010000000474974513054 ;  /* 0x3a83126f18077421 */ /* 0x008fe20000000000 */
[----:B------:R-:W-:-:S04]  /*0480*/  IMAD.MOV.U32 R24, RZ, RZ, 0x3e800000 ;  /* 0x3e800000ff187424 */ /* 0x000fc800078e00ff */
[----:B------:R-:W-:Y:S01]  /*0490*/  @P3 FMUL R10, R10, 0.25 ;  /* 0x3e8000000a0a3820 */ /* 0x000fe20000400000 */
[----:B--2---:R-:W-:Y:S01]  /*04a0*/  FSEL R15, R24, 1, P3 ;  /* 0x3f800000180f7808 */ /* 0x004fe20001800000 */
[----:B-----5:R-:W-:Y:S01]  /*04b0*/  FADD R16, -R20, R16 ;  /* 0x0000001014107221 */ /* 0x020fe20000000100 */
[----:B----4-:R-:W-:Y:S01]  /*04c0*/  FSETP.GT.AND P3, PT, R13, 8.50705917302346158658e+37, PT ;  /* 0x7e8000000d00780b */ /* 0x010fe20003f64000 */
[----:B------:R-:W2:Y:S01]  /*04d0*/  MUFU.SQRT R20, R7 ;  /* 0x0000000700147308 */ /* 0x000ea20000002000 */
[----:B------:R-:W-:Y:S01]  /*04e0*/  FADD R14, R14, 0.0010000000474974513054 ;  /* 0x3a83126f0e0e7421 */ /* 0x000fe20000000000 */
[----:B------:R-:W-:Y:S01]  /*04f0*/  FADD R25, R25, 0.0010000000474974513054 ;  /* 0x3a83126f19197421 */ /* 0x000fe20000000000 */
[----:B------:R-:W-:Y:S01]  /*0500*/  FADD R33, R26, 0.0010000000474974513054 ;  /* 0x3a83126f1a217421 */ /* 0x000fe20000000000 */
[----:B-1----:R-:W-:Y:S01]  /*0510*/  FSETP.GT.AND P5, PT, R9, 8.50705917302346158658e+37, PT ;  /* 0x7e8000000900780b */ /* 0x002fe20003fa4000 */
[----:B------:R-:W-:Y:S01]  /*0520*/  FADD R23, -R23, R19 ;  /* 0x0000001317177221 */ /* 0x000fe20000000100 */
[----:B------:R-:W-:-:S02]  /*0530*/  FSETP.GEU.AND P0, PT, R13, 1.175494350822287508e-38, PT ;  /* 0x008000000d00780b */ /* 0x000fc40003f0e000 */
[----:B------:R-:W1:Y:S01]  /*0540*/  MUFU.SQRT R12, R14 ;  /* 0x0000000e000c7308 */ /* 0x000e620000002000 */
[----:B------:R-:W-:Y:S01]  /*0550*/  FSEL R30, R24, 1, P3 ;  /* 0x3f800000181e7808 */ /* 0x000fe20001800000 */
[----:B------:R-:W-:Y:S02]  /*0560*/  FADD R27, R27, 0.0010000000474974513054 ;  /* 0x3a83126f1b1b7421 */ /* 0x000fe40000000000 */
[----:B------:R-:W-:Y:S01]  /*0570*/  @P3 FMUL R13, R13, 0.25 ;  /* 0x3e8000000d0d3820 */ /* 0x000fe20000400000 */
[----:B--2---:R-:W-:-:S03]  /*0580*/  FSETP.GT.AND P3, PT, R20, 8.50705917302346158658e+37, PT ;  /* 0x7e8000001400780b */ /* 0x004fc60003f64000 */
[----:B------:R-:W2:Y:S01]  /*0590*/  MUFU.SQRT R19, R25 ;  /* 0x0000001900137308 */ /* 0x000ea20000002000 */
[----:B------:R-:W-:-:S07]  /*05a0*/  @!P6 FMUL R10, R10, 16777216 ;  /* 0x4b8000000a0ae820 */ /* 0x000fce0000400000 */
[----:B------:R-:W3:Y:S01]  /*05b0*/  MUFU.SQRT R26, R33 ;  /* 0x00000021001a7308 */ /* 0x000ee20000002000 */
[----:B------:R-:W-:-:S07]  /*05c0*/  FSETP.GEU.AND P1, PT, R9, 1.175494350822287508e-38, PT ;  /* 0x008000000900780b */ /* 0x000fce0003f2e000 */
[----:B------:R-:W4:Y:S01]  /*05d0*/  MUFU.SQRT R25, R27 ;  /* 0x0000001b00197308 */ /* 0x000f220000002000 */
[----:B------:R-:W-:Y:S01]  /*05e0*/  @P5 FMUL R9, R9, 0.25 ;  /* 0x3e80000009095820 */ /* 0x000fe20000400000 */
[----:B------:R-:W-:Y:S02]  /*05f0*/  FSEL R31, R24, 1, P5 ;  /* 0x3f800000181f7808 */ /* 0x000fe40002800000 */
[----:B-1----:R-:W-:Y:S02]  /*0600*/  FSETP.GT.AND P4, PT, R12, 8.50705917302346158658e+37, PT ;  /* 0x7e8000000c00780b */ /* 0x002fe40003f84000 */
[C---:B------:R-:W-:Y:S01]  /*0610*/  FSETP.GEU.AND P5, PT, R20.reuse, 1.175494350822287508e-38, PT ;  /* 0x008000001400780b */ /* 0x040fe20003fae000 */
[----:B------:R-:W-:Y:S01]  /*0620*/  @P3 FMUL R20, R20, 0.25 ;  /* 0x3e80000014143820 */ /* 0x000fe20000400000 */
[----:B------:R-:W-:Y:S01]  /*0630*/  FSEL R7, R24, 1, P3 ;  /* 0x3f80000018077808 */ /* 0x000fe20001800000 */
[----:B------:R-:W1:Y:S01]  /*0640*/  MUFU.RCP R10, R10 ;  /* 0x0000000a000a7308 */ /* 0x000e620000001000 */
[----:B--2---:R-:W-:Y:S01]  /*0650*/  FSETP.GT.AND P3, PT, R19, 8.50705917302346158658e+37, PT ;  /* 0x7e8000001300780b */ /* 0x004fe20003f64000 */
[----:B------:R-:W-:Y:S01]  /*0660*/  @!P6 FMUL R15, R15, 16777216 ;  /* 0x4b8000000f0fe820 */ /* 0x000fe20000400000 */
[----:B---3--:R-:W-:-:S02]  /*0670*/  FSETP.GT.AND P6, PT, R26, 8.50705917302346158658e+37, PT ;  /* 0x7e8000001a00780b */ /* 0x008fc40003fc4000 */
[----:B------:R-:W-:Y:S02]  /*0680*/  P2R R32, PR, RZ, 0x2 ;  /* 0x00000002ff207803 */ /* 0x000fe40000000000 */
[----:B----4-:R-:W-:Y:S01]  /*0690*/  FSETP.GT.AND P1, PT, R25, 8.50705917302346158658e+37, PT ;  /* 0x7e8000001900780b */ /* 0x010fe20003f24000 */
[----:B------:R-:W-:Y:S01]  /*06a0*/  FADD R4, -R8, R4 ;  /* 0x0000000408047221 */ /* 0x000fe20000000100 */
[----:B------:R-:W-:Y:S01]  /*06b0*/  P2R R8, PR, RZ, 0x4 ;  /* 0x00000004ff087803 */ /* 0x000fe20000000000 */
[----:B------:R-:W-:Y:S01]  /*06c0*/  FADD R18, -R22, R18 ;  /* 0x0000001216127221 */ /* 0x000fe20000000100 */
[C---:B------:R-:W-:Y:S01]  /*06d0*/  FSETP.GEU.AND P2, PT, R12.reuse, 1.175494350822287508e-38, PT ;  /* 0x008000000c00780b */ /* 0x040fe20003f4e000 */
[----:B------:R-:W-:Y:S01]  /*06e0*/  @P4 FMUL R12, R12, 0.25 ;  /* 0x3e8000000c0c4820 */ /* 0x000fe20000400000 */
[C---:B------:R-:W-:Y:S01]  /*06f0*/  FSEL R22, R24.reuse, 1, P4 ;  /* 0x3f80000018167808 */ /* 0x040fe20002000000 */
[----:B------:R-:W-:Y:S01]  /*0700*/  FADD R17, -R21, R17 ;  /* 0x0000001115117221 */ /* 0x000fe20000000100 */
[C---:B------:R-:W-:Y:S01]  /*0710*/  FSETP.GEU.AND P4, PT, R19.reuse, 1.175494350822287508e-38, PT ;  /* 0x008000001300780b */ /* 0x040fe20003f8e000 */
[----:B------:R-:W-:Y:S01]  /*0720*/  @P3 FMUL R19, R19, 0.25 ;  /* 0x3e80000013133820 */ /* 0x000fe20000400000 */
[----:B------:R-:W-:Y:S01]  /*0730*/  FSEL R14, R24, 1, P3 ;  /* 0x3f800000180e7808 */ /* 0x000fe20001800000 */
[----:B-1----:R-:W-:Y:S01]  /*0740*/  FMUL R21, R10, R15 ;  /* 0x0000000f0a157220 */ /* 0x002fe20000400000 */
[C---:B------:R-:W-:Y:S01]  /*0750*/  FSETP.GEU.AND P3, PT, R26.reuse, 1.175494350822287508e-38, PT ;  /* 0x008000001a00780b */ /* 0x040fe20003f6e000 */
[----:B------:R-:W-:Y:S01]  /*0760*/  @P6 FMUL R26, R26, 0.25 ;  /* 0x3e8000001a1a6820 */ /* 0x000fe20000400000 */
[----:B------:R-:W-:-:S02]  /*0770*/  FSEL R15, R24, 1, P6 ;  /* 0x3f800000180f7808 */ /* 0x000fc40003000000 */
[C---:B------:R-:W-:Y:S01]  /*0780*/  FSETP.GEU.AND P6, PT, R25.reuse, 1.175494350822287508e-38, PT ;  /* 0x008000001900780b */ /* 0x040fe20003fce000 */
[----:B------:R-:W-:Y:S01]  /*0790*/  @P1 FMUL R25, R25, 0.25 ;  /* 0x3e80000019191820 */ /* 0x000fe20000400000 */
[----:B------:R-:W-:Y:S02]  /*07a0*/  FSEL R10, R24, 1, P1 ;  /* 0x3f800000180a7808 */ /* 0x000fe40000800000 */
[----:B------:R-:W-:Y:S01]  /*07b0*/  ISETP.NE.AND P1, PT, R32, RZ, PT ;  /* 0x000000ff2000720c */ /* 0x000fe20003f25270 */
[----:B------:R-:W-:Y:S01]  /*07c0*/  @!P0 FMUL R13, R13, 16777216 ;  /* 0x4b8000000d0d8820 */ /* 0x000fe20000400000 */
[----:B------:R-:W-:Y:S01]  /*07d0*/  @!P2 FMUL R12, R12, 16777216 ;  /* 0x4b8000000c0ca820 */ /* 0x000fe20000400000 */
[----:B------:R-:W-:Y:S01]  /*07e0*/  @!P2 FMUL R22, R22, 16777216 ;  /* 0x4b8000001616a820 */ /* 0x000fe20000400000 */
[----:B------:R-:W-:-:S03]  /*07f0*/  ISETP.NE.AND P2, PT, R8, RZ, PT ;  /* 0x000000ff0800720c */ /* 0x000fc60003f45270 */
[----:B------:R-:W1:Y:S06]  /*0800*/  MUFU.RCP R13, R13 ;  /* 0x0000000d000d7308 */ /* 0x000e6c0000001000 */
[----:B------:R-:W-:Y:S01]  /*0810*/  @!P1 FMUL R9, R9, 16777216 ;  /* 0x4b80000009099820 */ /* 0x000fe20000400000 */
[----:B------:R-:W-:Y:S01]  /*0820*/  @!P1 FMUL R31, R31, 16777216 ;  /* 0x4b8000001f1f9820 */ /* 0x000fe20000400000 */
[----:B------:R-:W-:Y:S02]  /*0830*/  ISETP.NE.AND P1, PT, R29, RZ, PT ;  /* 0x000000ff1d00720c */ /* 0x000fe40003f25270 */
[----:B------:R-:W2:Y:S08]  /*0840*/  MUFU.RCP R8, R9 ;  /* 0x0000000900087308 */ /* 0x000eb00000001000 */
[----:B------:R-:W3:Y:S01]  /*0850*/  MUFU.RCP R29, R12 ;  /* 0x0000000c001d7308 */ /* 0x000ee20000001000 */
[----:B------:R-:W-:Y:S01]  /*0860*/  @!P0 FMUL R30, R30, 16777216 ;  /* 0x4b8000001e1e8820 */ /* 0x000fe20000400000 */
[----:B------:R-:W-:-:S03]  /*0870*/  ISETP.NE.AND P0, PT, R28, RZ, PT ;  /* 0x000000ff1c00720c */ /* 0x000fc60003f05270 */
[----:B-1----:R-:W-:Y:S01]  /*0880*/  FMUL R24, R13, R30 ;  /* 0x0000001e0d187220 */ /* 0x002fe20000400000 */
[----:B--2---:R-:W-:Y:S01]  /*0890*/  FMUL R30, R8, R31 ;  /* 0x0000001f081e7220 */ /* 0x004fe20000400000 */
[----:B------:R-:W-:Y:S01]  /*08a0*/  @!P6 FMUL R25, R25, 16777216 ;  /* 0x4b8000001919e820 */ /* 0x000fe20000400000 */
[----:B------:R-:W1:Y:S01]  /*08b0*/  LDC.64 R8, c[0x0][0x230] ;  /* 0x00008c00ff087b82 */ /* 0x000e620000000a00 */
[----:B------:R-:W-:Y:S01]  /*08c0*/  @!P5 FMUL R20, R20, 16777216 ;  /* 0x4b8000001414d820 */ /* 0x000fe20000400000 */
[----:B---3--:R-:W-:-:S06]  /*08d0*/  FMUL R31, R29, R22 ;  /* 0x000000161d1f7220 */ /* 0x008fcc0000400000 */
[----:B------:R-:W2:Y:S01]  /*08e0*/  LDC.64 R28, c[0x0][0x228] ;  /* 0x00008a00ff1c7b82 */ /* 0x000ea20000000a00 */
[----:B------:R-:W3:Y:S08]  /*08f0*/  MUFU.RCP R25, R25 ;  /* 0x0000001900197308 */ /* 0x000ef00000001000 */
[----:B------:R-:W4:Y:S01]  /*0900*/  MUFU.RCP R20, R20 ;  /* 0x0000001400147308 */ /* 0x000f220000001000 */
[----:B------:R-:W-:Y:S01]  /*0910*/  @!P6 FMUL R10, R10, 16777216 ;  /* 0x4b8000000a0ae820 */ /* 0x000fe20000400000 */
[----:B------:R-:W-:Y:S01]  /*0920*/  @!P5 FMUL R7, R7, 16777216 ;  /* 0x4b8000000707d820 */ /* 0x000fe20000400000 */
[----:B------:R-:W-:Y:S01]  /*0930*/  @!P4 FMUL R19, R19, 16777216 ;  /* 0x4b8000001313c820 */ /* 0x000fe20000400000 */
[----:B------:R-:W-:Y:S01]  /*0940*/  FMUL R22, R30, R5 ;  /* 0x000000051e167220 */ /* 0x000fe20000400000 */
[----:B------:R-:W-:Y:S01]  /*0950*/  FMUL R13, R21, R4 ;  /* 0x00000004150d7220 */ /* 0x000fe20000400000 */
[----:B---3--:R-:W-:-:S02]  /*0960*/  FMUL R30, R25, R10 ;  /* 0x0000000a191e7220 */ /* 0x008fc40000400000 */
[----:B------:R3:W5:Y:S01]  /*0970*/  MUFU.RCP R27, R19 ;  /* 0x00000013001b7308 */ /* 0x0007620000001000 */
[----:B-1----:R-:W-:-:S04]  /*0980*/  IMAD.WIDE R32, R2, 0x4, R8 ;  /* 0x0000000402207825 */ /* 0x002fc800078e0208 */
[----:B------:R-:W-:Y:S01]  /*0990*/  FMUL R24, R24, R11 ;  /* 0x0000000b18187220 */ /* 0x000fe20000400000 */
[----:B------:R-:W-:Y:S01]  /*09a0*/  CS2R R4, SRZ ;  /* 0x0000000000047805 */ /* 0x000fe2000001ff00 */
[----:B----4-:R-:W-:Y:S01]  /*09b0*/  FMUL R25, R20, R7 ;  /* 0x0000000714197220 */ /* 0x010fe20000400000 */
[----:B--2---:R-:W-:-:S04]  /*09c0*/  IMAD.WIDE R20, R2, 0x4, R28 ;  /* 0x0000000402147825 */ /* 0x004fc800078e021c */
[----:B---3--:R-:W-:Y:S01]  /*09d0*/  FMUL R19, R31, R6 ;  /* 0x000000061f137220 */ /* 0x008fe20000400000 */
[----:B------:R-:W-:Y:S01]  /*09e0*/  CS2R R6, SRZ ;  /* 0x0000000000067805 */ /* 0x000fe2000001ff00 */
[----:B------:R-:W-:Y:S01]  /*09f0*/  IMAD.WIDE R28, R3, 0x4, R28 ;  /* 0x00000004031c7825 */ /* 0x000fe200078e021c */
[----:B------:R-:W-:-:S03]  /*0a00*/  CS2R R10, SRZ ;  /* 0x00000000000a7805 */ /* 0x000fc6000001ff00 */
[----:B------:R-:W-:Y:S01]  /*0a10*/  IMAD.WIDE R2, R3, 0x4, R8 ;  /* 0x0000000403027825 */ /* 0x000fe200078e0208 */
[----:B------:R-:W-:Y:S01]  /*0a20*/  CS2R R8, SRZ ;  /* 0x0000000000087805 */ /* 0x000fe2000001ff00 */
[----:B------:R1:W2:Y:S05]  /*0a30*/  @!P2 LDG.E.EL.128 R4, desc[UR8][R20.64] ;  /* 0x000000081404a981 */ /* 0x0002aa000c2e1d00 */
[----:B------:R-:W2:Y:S01]  /*0a40*/  @!P2 LDG.E.EL.128 R8, desc[UR8][R32.64] ;  /* 0x000000082008a981 */ /* 0x000ea2000c2e1d00 */
[----:B------:R-:W-:-:S04]  /*0a50*/  @!P3 FMUL R26, R26, 16777216 ;  /* 0x4b8000001a1ab820 */ /* 0x000fc80000400000 */
[----:B------:R5:W3:Y:S01]  /*0a60*/  MUFU.RCP R12, R26 ;  /* 0x0000001a000c7308 */ /* 0x000ae20000001000 */
[----:B------:R-:W-:Y:S01]  /*0a70*/  @!P4 FMUL R14, R14, 16777216 ;  /* 0x4b8000000e0ec820 */ /* 0x000fe20000400000 */
[----:B------:R-:W-:Y:S01]  /*0a80*/  @!P3 FMUL R15, R15, 16777216 ;  /* 0x4b8000000f0fb820 */ /* 0x000fe20000400000 */
[----:B------:R-:W-:Y:S01]  /*0a90*/  FMUL R30, R30, R23 ;  /* 0x000000171e1e7220 */ /* 0x000fe20000400000 */
[----:B-1----:R-:W-:Y:S01]  /*0aa0*/  CS2R R20, SRZ ;  /* 0x0000000000147805 */ /* 0x002fe2000001ff00 */
[----:B-----5:R-:W-:Y:S01]  /*0ab0*/  FMUL R26, R27, R14 ;  /* 0x0000000e1b1a7220 */ /* 0x020fe20000400000 */
[----:B---3--:R-:W-:Y:S01]  /*0ac0*/  FMUL R27, R12, R15 ;  /* 0x0000000f0c1b7220 */ /* 0x008fe20000400000 */
[----:B------:R-:W-:Y:S01]  /*0ad0*/  CS2R R14, SRZ ;  /* 0x00000000000e7805 */ /* 0x000fe2000001ff00 */
[----:B------:R-:W1:Y:S01]  /*0ae0*/  S2UR UR6, SR_CgaCtaId ;  /* 0x00000000000679c3 */ /* 0x000e620000008800 */
[----:B--2---:R-:W-:Y:S01]  /*0af0*/  FFMA R8, R13, R4, R8 ;  /* 0x000000040d087223 */ /* 0x004fe20000000008 */
[----:B------:R-:W-:Y:S01]  /*0b00*/  FFMA R5, R22, R5, R9 ;  /* 0x0000000516057223 */ /* 0x000fe20000000009 */
[----:B------:R-:W-:-:S02]  /*0b10*/  CS2R R12, SRZ ;  /* 0x00000000000c7805 */ /* 0x000fc4000001ff00 */
[----:B------:R-:W-:-:S04]  /*0b20*/  CS2R R22, SRZ ;  /* 0x0000000000167805 */ /* 0x000fc8000001ff00 */
[----:B------:R-:W2:Y:S04]  /*0b30*/  @!P1 LDG.E.EL.128 R12, desc[UR8][R28.64] ;  /* 0x000000081c0c9981 */ /* 0x000ea8000c2e1d00 */
[----:B------:R3:W2:Y:S01]  /*0b40*/  @!P1 LDG.E.EL.128 R20, desc[UR8][R2.64] ;  /* 0x0000000802149981 */ /* 0x0006a2000c2e1d00 */
[----:B------:R-:W-:-:S04]  /*0b50*/  MOV R9, UR4 ;  /* 0x0000000400097c02 */ /* 0x000fc80008000f00 */
[----:B------:R-:W-:Y:S01]  /*0b60*/  LOP3.LUT R4, R9, 0x7f, R0, 0xf8, !PT ;  /* 0x0000007f09047812 */ /* 0x000fe200078ef800 */
[----:B------:R-:W-:-:S04]  /*0b70*/  FFMA R10, R19, R6, R10 ;  /* 0x00000006130a7223 */ /* 0x000fc8000000000a */
[----:B------:R-:W-:-:S05]  /*0b80*/  IMAD.HI R9, R4, 0x2aaaaaab, RZ ;  /* 0x2aaaaaab04097827 */ /* 0x000fca00078e02ff */
[----:B------:R-:W-:Y:S01]  /*0b90*/  SHF.R.U32.HI R6, RZ, 0x1f, R9 ;  /* 0x0000001fff067819 */ /* 0x000fe20000011609 */
[----:B------:R-:W-:-:S03]  /*0ba0*/  FFMA R24, R24, R7, R11 ;  /* 0x0000000718187223 */ /* 0x000fc6000000000b */
[----:B------:R-:W-:Y:S01]  /*0bb0*/  LEA.HI.SX32 R9, R9, R6, 0x1b ;  /* 0x0000000609097211 */ /* 0x000fe200078fdaff */
[----:B------:R-:W-:Y:S01]  /*0bc0*/  IMAD.MOV.U32 R11, RZ, RZ, 0x3c1 ;  /* 0x000003c1ff0b7424 */ /* 0x000fe200078e00ff */
[----:B------:R-:W-:-:S03]  /*0bd0*/  LOP3.LUT R7, R0, 0x7f, RZ, 0xc0, !PT ;  /* 0x0000007f00077812 */ /* 0x000fc600078ec0ff */
[----:B------:R-:W-:Y:S01]  /*0be0*/  IMAD R0, R9, -0xc0, R4 ;  /* 0xffffff4009007824 */ /* 0x000fe200078e0204 */
[----:B---3--:R-:W-:-:S03]  /*0bf0*/  MOV R2, UR4 ;  /* 0x0000000400027c02 */ /* 0x008fc60008000f00 */
[----:B------:R-:W-:Y:S02]  /*0c00*/  IMAD R0, R0, R11, UR7 ;  /* 0x0000000700007e24 */ /* 0x000fe4000f8e020b */
[----:B------:R-:W3:Y:S01]  /*0c10*/  S2R R11, SR_TID.X ;  /* 0x00000000000b7919 */ /* 0x000ee20000002100 */
[----:B------:R-:W-:-:S05]  /*0c20*/  LOP3.LUT R2, R2, 0x180, R7, 0xfe, !PT ;  /* 0x0000018002027812 */ /* 0x000fca00078efe07 */
[----:B------:R-:W-:-:S05]  /*0c30*/  IMAD.HI R3, R2, 0x2aaaaaab, RZ ;  /* 0x2aaaaaab02037827 */ /* 0x000fca00078e02ff */
[----:B------:R-:W-:-:S04]  /*0c40*/  SHF.R.U32.HI R6, RZ, 0x1f, R3 ;  /* 0x0000001fff067819 */ /* 0x000fc80000011603 */
[----:B------:R-:W-:Y:S01]  /*0c50*/  LEA.HI.SX32 R3, R3, R6, 0x1b ;  /* 0x0000000603037211 */ /* 0x000fe200078fdaff */
[----:B------:R-:W-:Y:S01]  /*0c60*/  IMAD R0, R9, 0x5a180, R0 ;  /* 0x0005a18009007824 */ /* 0x000fe200078e0200 */
[----:B------:R-:W-:Y:S01]  /*0c70*/  ISETP.LT.AND P3, PT, R2, 0x300, !P0 ;  /* 0x000003000200780c */ /* 0x000fe20004761270 */
[----:B------:R-:W-:Y:S02]  /*0c80*/  IMAD.MOV.U32 R9, RZ, RZ, 0x3c1 ;  /* 0x000003c1ff097424 */ /* 0x000fe400078e00ff */
[----:B------:R-:W-:-:S04]  /*0c90*/  IMAD R2, R3, -0xc0, R2 ;  /* 0xffffff4003027824 */ /* 0x000fc800078e0202 */
[----:B------:R-:W-:Y:S01]  /*0ca0*/  IMAD R2, R2, R9, UR7 ;  /* 0x0000000702027e24 */ /* 0x000fe2000f8e0209 */
[C---:B------:R-:W-:Y:S01]  /*0cb0*/  FSETP.GEU.AND P2, PT, R8.reuse, RZ, PT ;  /* 0x000000ff0800720b */ /* 0x040fe20003f4e000 */
[----:B------:R-:W-:Y:S01]  /*0cc0*/  UMOV UR5, 0x400 ;  /* 0x0000040000057882 */ /* 0x000fe20000000000 */
[----:B------:R-:W-:Y:S01]  /*0cd0*/  FSETP.GEU.AND P1, PT, R5, RZ, PT ;  /* 0x000000ff0500720b */ /* 0x000fe20003f2e000 */
[----:B------:R-:W-:Y:S02]  /*0ce0*/  IMAD R2, R3, 0x5a180, R2 ;  /* 0x0005a18003027824 */ /* 0x000fe400078e0202 */
[----:B------:R-:W-:Y:S01]  /*0cf0*/  FMUL R27, R27, R18 ;  /* 0x000000121b1b7220 */ /* 0x000fe20000400000 */
[----:B-1----:R-:W-:Y:S01]  /*0d00*/  UPRMT UR5, UR6, 0x654, UR5 ;  /* 0x0000065406057896 */ /* 0x002fe20008000005 */
[----:B---3--:R-:W-:Y:S02]  /*0d10*/  SHF.L.U32 R3, R11, 0x2, RZ ;  /* 0x000000020b037819 */ /* 0x008fe400000006ff */
[----:B------:R-:W-:-:S02]  /*0d20*/  FSEL R18, R8, RZ, P2 ;  /* 0x000000ff08127208 */ /* 0x000fc40001000000 */
[----:B------:R-:W-:Y:S02]  /*0d30*/  FSEL R28, R5, RZ, P1 ;  /* 0x000000ff051c7208 */ /* 0x000fe40000800000 */
[----:B------:R-:W-:Y:S02]  /*0d40*/  LOP3.LUT R3, R3, 0x1fc, RZ, 0xc0, !PT ;  /* 0x000001fc03037812 */ /* 0x000fe400078ec0ff */
[----:B------:R-:W-:Y:S02]  /*0d50*/  FSETP.GEU.AND P2, PT, R10, RZ, PT ;  /* 0x000000ff0a00720b */ /* 0x000fe40003f4e000 */
[----:B------:R-:W-:Y:S02]  /*0d60*/  FSETP.GEU.AND P1, PT, R24, RZ, PT ;  /* 0x000000ff1800720b */ /* 0x000fe40003f2e000 */
[----:B------:R-:W-:Y:S02]  /*0d70*/  LEA R9, R3, UR5, 0x3 ;  /* 0x0000000503097c11 */ /* 0x000fe4000f8e18ff */
[----:B------:R-:W-:-:S02]  /*0d80*/  FSEL R32, R10, RZ, P2 ;  /* 0x000000ff0a207208 */ /* 0x000fc40001000000 */
[----:B------:R-:W-:Y:S01]  /*0d90*/  FSEL R34, R24, RZ, P1 ;  /* 0x000000ff18227208 */ /* 0x000fe20000800000 */
[----:B------:R1:W-:Y:S01]  /*0da0*/  STS [R9], R18 ;  /* 0x0000001209007388 */ /* 0x0003e20000000800 */
[----:B------:R-:W-:-:S03]  /*0db0*/  LOP3.LUT R8, R4, 0x300, RZ, 0xfc, !PT ;  /* 0x0000030004087812 */ /* 0x000fc600078efcff */
[----:B------:R-:W-:Y:S04]  /*0dc0*/  STS [R9+0x8], R28 ;  /* 0x0000081c09007388 */ /* 0x000fe80000000800 */
[----:B------:R-:W-:Y:S04]  /*0dd0*/  STS [R9+0x10], R32 ;  /* 0x0000102009007388 */ /* 0x000fe80000000800 */
[----:B------:R3:W-:Y:S01]  /*0de0*/  STS [R9+0x18], R34 ;  /* 0x0000182209007388 */ /* 0x0007e20000000800 */
[----:B------:R-:W-:-:S04]  /*0df0*/  IMAD.HI R5, R8, 0x2aaaaaab, RZ ;  /* 0x2aaaaaab08057827 */ /* 0x000fc800078e02ff */
[----:B------:R-:W-:Y:S01]  /*0e00*/  FMUL R26, R26, R17 ;  /* 0x000000111a1a7220 */ /* 0x000fe20000400000 */
[----:B------:R-:W-:Y:S01]  /*0e10*/  FMUL R25, R25, R16 ;  /* 0x0000001019197220 */ /* 0x000fe20000400000 */
[----:B------:R-:W-:Y:S02]  /*0e20*/  LOP3.LUT R11, R11, 0x7f, RZ, 0xc0, !PT ;  /* 0x0000007f0b0b7812 */ /* 0x000fe400078ec0ff */
[----:B------:R-:W-:Y:S02]  /*0e30*/  SHF.R.U32.HI R10, RZ, 0x1f, R5 ;  /* 0x0000001fff0a7819 */ /* 0x000fe40000011605 */
[----:B------:R-:W-:Y:S02]  /*0e40*/  LOP3.LUT R17, R7, 0x80, RZ, 0xfc, !PT ;  /* 0x0000008007117812 */ /* 0x000fe400078efcff */
[----:B------:R-:W-:Y:S02]  /*0e50*/  LEA.HI.SX32 R5, R5, R10, 0x1b ;  /* 0x0000000a05057211 */ /* 0x000fe400078fdaff */
[----:B------:R-:W-:-:S02]  /*0e60*/  LOP3.LUT R10, R11, 0x180, RZ, 0xfc, !PT ;  /* 0x000001800b0a7812 */ /* 0x000fc400078efcff */
[----:B------:R-:W-:Y:S02]  /*0e70*/  LEA R17, R17, UR5, 0x3 ;  /* 0x0000000511117c11 */ /* 0x000fe4000f8e18ff */
[----:B------:R-:W-:Y:S01]  /*0e80*/  LEA R10, R10, UR5, 0x3 ;  /* 0x000000050a0a7c11 */ /* 0x000fe2000f8e18ff */
[----:B------:R-:W-:Y:S01]  /*0e90*/  BAR.SYNC.DEFER_BLOCKING 0x0 ;  /* 0x0000000000007b1d */ /* 0x000fe20000010000 */
[----:B------:R-:W-:-:S05]  /*0ea0*/  IMAD.U32 R6, RZ, RZ, UR4 ;  /* 0x00000004ff067e24 */ /* 0x000fca000f8e00ff */
[----:B------:R-:W-:Y:S01]  /*0eb0*/  LDS R11, [R10] ;  /* 0x000000000a0b7984 */ /* 0x000fe20000000800 */
[----:B------:R-:W-:-:S05]  /*0ec0*/  LOP3.LUT R6, R6, 0x100, R7, 0xfe, !PT ;  /* 0x0000010006067812 */ /* 0x000fca00078efe07 */
[----:B------:R-:W-:Y:S01]  /*0ed0*/  IMAD.HI R3, R6, 0x2aaaaaab, RZ ;  /* 0x2aaaaaab06037827 */ /* 0x000fe200078e02ff */
[----:B------:R-:W-:-:S04]  /*0ee0*/  LOP3.LUT R19, R4, 0x280, RZ, 0xfc, !PT ;  /* 0x0000028004137812 */ /* 0x000fc800078efcff */
[----:B------:R-:W-:Y:S02]  /*0ef0*/  SHF.R.U32.HI R16, RZ, 0x1f, R3 ;  /* 0x0000001fff107819 */ /* 0x000fe40000011603 */
[----:B-1----:R-:W-:Y:S02]  /*0f00*/  LOP3.LUT R18, R4, 0x200, RZ, 0xfc, !PT ;  /* 0x0000020004127812 */ /* 0x002fe400078efcff */
[----:B------:R-:W-:Y:S01]  /*0f10*/  LEA.HI.SX32 R3, R3, R16, 0x1b ;  /* 0x0000001003037211 */ /* 0x000fe200078fdaff */
[----:B------:R-:W-:Y:S01]  /*0f20*/  IMAD.HI R16, R19, 0x2aaaaaab, RZ ;  /* 0x2aaaaaab13107827 */ /* 0x000fe200078e02ff */
[----:B------:R-:W-:-:S06]  /*0f30*/  UISETP.LT.AND UP0, UPT, UR4, URZ, !UP0 ;  /* 0x0000003f0400728c */ /* 0x000fcc000c701270 */
[----:B------:R-:W-:Y:S01]  /*0f40*/  PLOP3.LUT P6, PT, PT, PT, UP0, 0x80, 0x0 ;  /* 0x000000000000781c */ /* 0x000fe20003fcf008 */
[----:B--2---:R-:W-:Y:S01]  /*0f50*/  FFMA R12, R25, R12, R20 ;  /* 0x0000000c190c7223 */ /* 0x004fe20000000014 */
[----:B------:R-:W-:Y:S01]  /*0f60*/  FFMA R13, R26, R13, R21 ;  /* 0x0000000d1a0d7223 */ /* 0x000fe20000000015 */
[----:B------:R-:W-:Y:S01]  /*0f70*/  LOP3.LUT R20, R7, 0x100, RZ, 0xfc, !PT ;  /* 0x0000010007147812 */ /* 0x000fe200078efcff */
[----:B------:R-:W-:Y:S01]  /*0f80*/  FFMA R24, R27, R14, R22 ;  /* 0x0000000e1b187223 */ /* 0x000fe20000000016 */
[----:B------:R-:W-:Y:S02]  /*0f90*/  LEA R22, R7, UR5, 0x3 ;  /* 0x0000000507167c11 */ /* 0x000fe4000f8e18ff */
[----:B------:R-:W-:Y:S02]  /*0fa0*/  LEA R20, R20, UR5, 0x3 ;  /* 0x0000000514147c11 */ /* 0x000fe4000f8e18ff */
[----:B------:R-:W-:Y:S01]  /*0fb0*/  FSETP.GEU.AND P1, PT, R13, RZ, PT ;  /* 0x000000ff0d00720b */ /* 0x000fe20003f2e000 */
[----:B------:R-:W1:Y:S01]  /*0fc0*/  LDS R14, [R22] ;  /* 0x00000000160e7984 */ /* 0x000e620000000800 */
[----:B------:R-:W-:-:S02]  /*0fd0*/  FSETP.GEU.AND P2, PT, R12, RZ, PT ;  /* 0x000000ff0c00720b */ /* 0x000fc40003f4e000 */
[----:B---3--:R-:W-:Y:S02]  /*0fe0*/  FSEL R34, R13, RZ, P1 ;  /* 0x000000ff0d227208 */ /* 0x008fe40000800000 */
[----:B------:R-:W-:Y:S01]  /*0ff0*/  FSEL R32, R12, RZ, P2 ;  /* 0x000000ff0c207208 */ /* 0x000fe20001000000 */
[----:B------:R-:W2:Y:S04]  /*1000*/  LDS R13, [R17] ;  /* 0x00000000110d7984 */ /* 0x000ea80000000800 */
[----:B------:R-:W3:Y:S01]  /*1010*/  LDS R12, [R20] ;  /* 0x00000000140c7984 */ /* 0x000ee20000000800 */
[----:B------:R-:W-:Y:S01]  /*1020*/  BAR.SYNC.DEFER_BLOCKING 0x0 ;  /* 0x0000000000007b1d */ /* 0x000fe20000010000 */
[----:B------:R-:W-:-:S04]  /*1030*/  MOV R26, UR4 ;  /* 0x00000004001a7c02 */ /* 0x000fc80008000f00 */
[----:B------:R-:W-:Y:S01]  /*1040*/  LOP3.LUT R26, R26, 0x80, R7, 0xfe, !PT ;  /* 0x000000801a1a7812 */ /* 0x000fe200078efe07 */
[----:B------:R-:W-:-:S04]  /*1050*/  FFMA R23, R30, R15, R23 ;  /* 0x0000000f1e177223 */ /* 0x000fc80000000017 */
[----:B------:R-:W-:Y:S01]  /*1060*/  IMAD.HI R21, R26, 0x2aaaaaab, RZ ;  /* 0x2aaaaaab1a157827 */ /* 0x000fe200078e02ff */
[----:B------:R-:W-:Y:S02]  /*1070*/  FSETP.GEU.AND P5, PT, R24, RZ, PT ;  /* 0x000000ff1800720b */ /* 0x000fe40003fae000 */
[----:B------:R-:W-:Y:S02]  /*1080*/  FSETP.GEU.AND P2, PT, R23, RZ, PT ;  /* 0x000000ff1700720b */ /* 0x000fe40003f4e000 */
[----:B------:R-:W-:-:S04]  /*1090*/  SHF.R.U32.HI R30, RZ, 0x1f, R21 ;  /* 0x0000001fff1e7819 */ /* 0x000fc80000011615 */
[----:B------:R-:W-:Y:S02]  /*10a0*/  LEA.HI.SX32 R21, R21, R30, 0x1b ;  /* 0x0000001e15157211 */ /* 0x000fe400078fdaff */
[----:B------:R-:W-:Y:S01]  /*10b0*/  FSEL R30, R24, RZ, P5 ;  /* 0x000000ff181e7208 */ /* 0x000fe20002800000 */
[----:B------:R4:W-:Y:S04]  /*10c0*/  STS [R9], R32 ;  /* 0x0000002009007388 */ /* 0x0009e80000000800 */
[----:B------:R-:W-:Y:S01]  /*10d0*/  STS [R9+0x8], R34 ;  /* 0x0000082209007388 */ /* 0x000fe20000000800 */
[----:B----4-:R-:W-:-:S03]  /*10e0*/  FSEL R32, R23, RZ, P2 ;  /* 0x000000ff17207208 */ /* 0x010fc60001000000 */
[----:B------:R4:W-:Y:S04]  /*10f0*/  STS [R9+0x10], R30 ;  /* 0x0000101e09007388 */ /* 0x0009e80000000800 */
[----:B------:R5:W-:Y:S01]  /*1100*/  STS [R9+0x18], R32 ;  /* 0x0000182009007388 */ /* 0x000be20000000800 */
[----:B------:R-:W-:Y:S01]  /*1110*/  BAR.SYNC.DEFER_BLOCKING 0x0 ;  /* 0x0000000000007b1d */ /* 0x000fe20000010000 */
[----:B------:R-:W-:Y:S01]  /*1120*/  SHF.R.U32.HI R7, RZ, 0x1f, R16 ;  /* 0x0000001fff077819 */ /* 0x000fe20000011610 */
[----:B------:R-:W-:Y:S01]  /*1130*/  HFMA2.MMA R24, -RZ, RZ, 0, 5.7280063629150390625e-05 ;  /* 0x000003c1ff187435 */ /* 0x000fe200000001ff */
[----:B------:R-:W-:Y:S01]  /*1140*/  IMAD.HI R15, R18, 0x2aaaaaab, RZ ;  /* 0x2aaaaaab120f7827 */ /* 0x000fe200078e02ff */
[----:B------:R-:W-:Y:S02]  /*1150*/  ISETP.LT.AND P1, PT, R6, 0x300, !P0 ;  /* 0x000003000600780c */ /* 0x000fe40004721270 */
[----:B------:R-:W-:Y:S01]  /*1160*/  LEA.HI.SX32 R16, R16, R7, 0x1b ;  /* 0x0000000710107211 */ /* 0x000fe200078fdaff */
[----:B------:R-:W-:Y:S01]  /*1170*/  IMAD R6, R3, -0xc0, R6 ;  /* 0xffffff4003067824 */ /* 0x000fe200078e0206 */
[----:B------:R-:W-:Y:S01]  /*1180*/  SHF.R.U32.HI R28, RZ, 0x1f, R15 ;  /* 0x0000001fff1c7819 */ /* 0x000fe2000001160f */
[----:B------:R-:W-:-:S02]  /*1190*/  IMAD R7, R21, -0xc0, R26 ;  /* 0xffffff4015077824 */ /* 0x000fc400078e021a */
[----:B------:R-:W-:Y:S01]  /*11a0*/  IMAD.MOV.U32 R25, RZ, RZ, 0x3c1 ;  /* 0x000003c1ff197424 */ /* 0x000fe200078e00ff */
[----:B------:R-:W-:Y:S01]  /*11b0*/  ISETP.LT.AND P4, PT, R26, 0x300, !P0 ;  /* 0x000003001a00780c */ /* 0x000fe20004781270 */
[----:B------:R-:W-:Y:S01]  /*11c0*/  IMAD R24, R7, R24, UR7 ;  /* 0x0000000707187e24 */ /* 0x000fe2000f8e0218 */
[----:B------:R-:W-:Y:S01]  /*11d0*/  LEA.HI.SX32 R15, R15, R28, 0x1b ;  /* 0x0000001c0f0f7211 */ /* 0x000fe200078fdaff */
[----:B------:R-:W-:Y:S01]  /*11e0*/  IMAD R26, R6, R25, UR7 ;  /* 0x00000007061a7e24 */ /* 0x000fe2000f8e0219 */
[C---:B------:R-:W-:Y:S01]  /*11f0*/  ISETP.LT.AND P5, PT, R4.reuse, 0x300, !P0 ;  /* 0x000003000400780c */ /* 0x040fe200047a1270 */
[----:B------:R-:W1:Y:S01]  /*1200*/  LDC.64 R6, c[0x0][0x238] ;  /* 0x00008e00ff067b82 */ /* 0x000e620000000a00 */
[----:B------:R-:W-:Y:S01]  /*1210*/  LOP3.LUT R28, R4, 0x380, RZ, 0xfc, !PT ;  /* 0x00000380041c7812 */ /* 0x000fe200078efcff */
[----:B------:R-:W-:Y:S01]  /*1220*/  IMAD R25, R5, -0xc0, R8 ;  /* 0xffffff4005197824 */ /* 0x000fe200078e0208 */
[----:B------:R2:W1:Y:S03]  /*1230*/  LDS R4, [R22] ;  /* 0x0000000016047984 */ /* 0x0004660000000800 */
[----:B------:R-:W-:Y:S01]  /*1240*/  IMAD.HI R23, R28, 0x2aaaaaab, RZ ;  /* 0x2aaaaaab1c177827 */ /* 0x000fe200078e02ff */
[----:B------:R-:W1:Y:S04]  /*1250*/  LDS R17, [R17] ;  /* 0x0000000011117984 */ /* 0x000e680000000800 */
[----:B------:R1:W3:Y:S01]  /*1260*/  LDS R8, [R20] ;  /* 0x0000000014087984 */ /* 0x0002e20000000800 */
[----:B----4-:R-:W-:Y:S01]  /*1270*/  SHF.R.U32.HI R30, RZ, 0x1f, R23 ;  /* 0x0000001fff1e7819 */ /* 0x010fe20000011617 */
[----:B------:R-:W-:Y:S01]  /*1280*/  IMAD.MOV.U32 R34, RZ, RZ, 0x3c1 ;  /* 0x000003c1ff227424 */ /* 0x000fe200078e00ff */
[----:B------:R-:W-:Y:S01]  /*1290*/  ISETP.LT.AND P2, PT, R19, 0x300, !P0 ;  /* 0x000003001300780c */ /* 0x000fe20004741270 */
[----:B------:R-:W-:Y:S01]  /*12a0*/  IMAD R19, R16, -0xc0, R19 ;  /* 0xffffff4010137824 */ /* 0x000fe200078e0213 */
[----:B-----5:R-:W-:Y:S01]  /*12b0*/  LEA.HI.SX32 R9, R23, R30, 0x1b ;  /* 0x0000001e17097211 */ /* 0x020fe200078fdaff */
[-C--:B------:R-:W-:Y:S01]  /*12c0*/  IMAD R32, R25, R34.reuse, UR7 ;  /* 0x0000000719207e24 */ /* 0x080fe2000f8e0222 */
[----:B------:R-:W-:Y:S01]  /*12d0*/  ISETP.LT.AND P0, PT, R18, 0x300, !P0 ;  /* 0x000003001200780c */ /* 0x000fe20004701270 */
[----:B------:R-:W-:Y:S01]  /*12e0*/  IMAD R25, R3, 0x5a180, R26 ;  /* 0x0005a18003197824 */ /* 0x000fe200078e021a */
[----:B------:R-:W-:Y:S01]  /*12f0*/  MOV R3, 0x3c1 ;  /* 0x000003c100037802 */ /* 0x000fe20000000f00 */
[----:B------:R-:W-:-:S02]  /*1300*/  IMAD R23, R19, R34, UR7 ;  /* 0x0000000713177e24 */ /* 0x000fc4000f8e0222 */
[----:B------:R-:W-:Y:S02]  /*1310*/  IMAD R18, R15, -0xc0, R18 ;  /* 0xffffff400f127824 */ /* 0x000fe400078e0212 */
[----:B------:R-:W-:Y:S02]  /*1320*/  IMAD.MOV.U32 R19, RZ, RZ, 0x3c1 ;  /* 0x000003c1ff137424 */ /* 0x000fe400078e00ff */
[----:B0-2---:R-:W-:Y:S02]  /*1330*/  IMAD R22, R9, -0xc0, R28 ;  /* 0xffffff4009167824 */ /* 0x005fe400078e021c */
[----:B------:R-:W-:Y:S02]  /*1340*/  IMAD R21, R21, 0x5a180, R24 ;  /* 0x0005a18015157824 */ /* 0x000fe400078e0218 */
[----:B------:R-:W-:Y:S02]  /*1350*/  IMAD R26, R18, R3, UR7 ;  /* 0x00000007121a7e24 */ /* 0x000fe4000f8e0203 */
[----:B------:R-:W-:-:S02]  /*1360*/  IMAD R22, R22, R19, UR7 ;  /* 0x0000000716167e24 */ /* 0x000fc4000f8e0213 */
[----:B-1----:R-:W-:-:S04]  /*1370*/  IMAD.WIDE R18, R0, 0x4, R6 ;  /* 0x0000000400127825 */ /* 0x002fc800078e0206 */
[----:B------:R-:W-:Y:S01]  /*1380*/  IMAD.WIDE R20, R21, 0x4, R6 ;  /* 0x0000000415147825 */ /* 0x000fe200078e0206 */
[----:B------:R0:W-:Y:S04]  /*1390*/  @P5 STG.E desc[UR8][R18.64], R14 ;  /* 0x0000000e12005986 */ /* 0x0001e8000c101908 */
[----:B------:R0:W-:Y:S01]  /*13a0*/  @P4 STG.E desc[UR8][R20.64], R13 ;  /* 0x0000000d14004986 */ /* 0x0001e2000c101908 */
[----:B------:R-:W-:Y:S01]  /*13b0*/  PLOP3.LUT P4, PT, PT, PT, UP0, 0x80, 0x0 ;  /* 0x000000000000781c */ /* 0x000fe20003f8f008 */
[----:B------:R-:W-:Y:S02]  /*13c0*/  IMAD R27, R15, 0x5a180, R26 ;  /* 0x0005a1800f1b7824 */ /* 0x000fe400078e021a */
[----:B------:R-:W-:Y:S02]  /*13d0*/  IMAD R23, R16, 0x5a180, R23 ;  /* 0x0005a18010177824 */ /* 0x000fe400078e0217 */
[----:B------:R-:W-:-:S02]  /*13e0*/  IMAD R31, R5, 0x5a180, R32 ;  /* 0x0005a180051f7824 */ /* 0x000fc400078e0220 */
[----:B------:R-:W-:-:S04]  /*13f0*/  IMAD.WIDE R24, R25, 0x4, R6 ;  /* 0x0000000419187825 */ /* 0x000fc800078e0206 */
[--C-:B------:R-:W-:Y:S01]  /*1400*/  IMAD.WIDE R2, R2, 0x4, R6.reuse ;  /* 0x0000000402027825 */ /* 0x100fe200078e0206 */
[----:B---3--:R0:W-:Y:S03]  /*1410*/  @P1 STG.E desc[UR8][R24.64], R12 ;  /* 0x0000000c18001986 */ /* 0x0081e6000c101908 */
[--C-:B------:R-:W-:Y:S01]  /*1420*/  IMAD.WIDE R26, R27, 0x4, R6.reuse ;  /* 0x000000041b1a7825 */ /* 0x100fe200078e0206 */
[----:B------:R0:W-:Y:S03]  /*1430*/  @P3 STG.E desc[UR8][R2.64], R11 ;  /* 0x0000000b02003986 */ /* 0x0001e6000c101908 */
[--C-:B------:R-:W-:Y:S01]  /*1440*/  IMAD.WIDE R28, R23, 0x4, R6.reuse ;  /* 0x00000004171c7825 */ /* 0x100fe200078e0206 */
[----:B------:R0:W-:Y:S03]  /*1450*/  @P0 STG.E desc[UR8][R26.64], R4 ;  /* 0x000000041a000986 */ /* 0x0001e6000c101908 */
[----:B------:R-:W-:Y:S01]  /*1460*/  IMAD.WIDE R30, R31, 0x4, R6 ;  /* 0x000000041f1e7825 */ /* 0x000fe200078e0206 */
[----:B------:R0:W-:Y:S04]  /*1470*/  @P2 STG.E desc[UR8][R28.64], R17 ;  /* 0x000000111c002986 */ /* 0x0001e8000c101908 */
[----:B------:R0:W-:Y:S02]  /*1480*/  @P6 STG.E desc[UR8][R30.64], R8 ;  /* 0x000000081e006986 */ /* 0x0001e4000c101908 */
[----:B0-----:R-:W-:Y:S05]  /*1490*/  @!P4 EXIT ;  /* 0x000000000000c94d */ /* 0x001fea0003800000 */
[----:B0-----:R-:W0:Y:S01]  /*14a0*/  LDS R3, [R10] ;  /* 0x000000000a037984 */ /* 0x001e220000000800 */
[----:B------:R-:W-:-:S04]  /*14b0*/  IMAD R9, R9, 0x5a180, R22 ;  /* 0x0005a18009097824 */ /* 0x000fc800078e0216 */
[----:B------:R-:W-:-:S05]  /*14c0*/  IMAD.WIDE R6, R9, 0x4, R6 ;  /* 0x0000000409067825 */ /* 0x000fca00078e0206 */
[----:B0-----:R-:W-:Y:S01]  /*14d0*/  STG.E desc[UR8][R6.64], R3 ;  /* 0x0000000306007986 */ /* 0x001fe2000c101908 */
[----:B------:R-:W-:Y:S05]  /*14e0*/  EXIT ;  /* 0x000000000000794d */ /* 0x000fea0003800000 */
.L_x_0:
[----:B------:R-:W-:-:S00]  /*14f0*/  BRA `(.L_x_0) ;  /* 0xfffffffc00fc7947 */ /* 0x000fc0000383ffff */
[----:B------:R-:W-:-:S00]  /*1500*/  NOP ;  /* 0x0000000000007918 */ /* 0x000fc00000000000 */
[----:B------:R-:W-:-:S00]  /*1510*/  NOP ;  /* 0x0000000000007918 */ /* 0x000fc00000000000 */
[----:B------:R-:W-:-:S00]  /*1520*/  NOP ;  /* 0x0000000000007918 */ /* 0x000fc00000000000 */
[----:B------:R-:W-:-:S00]  /*1530*/  NOP ;  /* 0x0000000000007918 */ /* 0x000fc00000000000 */
[----:B------:R-:W-:-:S00]  /*1540*/  NOP ;  /* 0x0000000000007918 */ /* 0x000fc00000000000 */
[----:B------:R-:W-:-:S00]  /*1550*/  NOP ;  /* 0x0000000000007918 */ /* 0x000fc00000000000 */
[----:B------:R-:W-:-:S00]  /*1560*/  NOP ;  /* 0x0000000000007918 */ /* 0x000fc00000000000 */
[----:B------:R-:W-:-:S00]  /*1570*/  NOP ;  /* 0x0000000000007918 */ /* 0x000fc00000000000 */
.L_x_1:


//--------------------- .nv.global.init           --------------------------
	.section	.nv.global.init,"aw",@progbits
.nv.global.init:
	.type		_$_str,@object
	.size		_$_str,(_$_str_$_2 - _$_str)
_$_str:
        /*0000*/ 	.byte	0x5f, 0x5f, 0x43, 0x55, 0x44, 0x41, 0x5f, 0x46, 0x54, 0x5a, 0x00
	.type		_$_str_$_2,@object
	.size		_$_str_$_2,(.L_1 - _$_str_$_2)
_$_str_$_2:
        /*000b*/ 	.byte	0x5f, 0x5f, 0x43, 0x55, 0x44, 0x41, 0x5f, 0x50, 0x52, 0x45, 0x43, 0x5f, 0x53, 0x51, 0x52, 0x54
        /*001b*/ 	.byte	0x00
.L_1:


//--------------------- .nv.shared.triton_poi_fused__native_batch_norm_legit_no_training_relu_3 --------------------------
	.section	.nv.shared.triton_poi_fused__native_batch_norm_legit_no_training_relu_3,"aw",@nobits
	.sectionflags	@""
	.align	16
	.zero		1024


//--------------------- .nv.constant0.triton_poi_fused__native_batch_norm_legit_no_training_relu_3 --------------------------
	.section	.nv.constant0.triton_poi_fused__native_batch_norm_legit_no_training_relu_3,"a",@progbits
	.sectionflags	@""
	.align	4
.nv.constant0.triton_poi_fused__native_batch_norm_legit_no_training_relu_3:
	.zero		584
